	.headerflags	@"EF_CUDA_TEXMODE_UNIFIED EF_CUDA_64BIT_ADDRESS EF_CUDA_ACCELERATORS EF_CUDA_SM90 EF_CUDA_VIRTUAL_SM(EF_CUDA_SM90)"
	.elftype	@"ET_EXEC"


//--------------------- .nv.info                  --------------------------
	.section	.nv.info,"",@"SHT_CUDA_INFO"
	.align	4


	//----- nvinfo : EIATTR_REGCOUNT
	.align		4
        /*0000*/ 	.byte	0x04, 0x2f
        /*0002*/ 	.short	(.L_3 - .L_2)
	.align		4
.L_2:
        /*0004*/ 	.word	index@(triton_poi_fused__native_batch_norm_legit_no_training_relu_0)
        /*0008*/ 	.word	0x00000011


	//----- nvinfo : EIATTR_MIN_STACK_SIZE
	.align		4
.L_3:
        /*000c*/ 	.byte	0x04, 0x12
        /*000e*/ 	.short	(.L_5 - .L_4)
	.align		4
.L_4:
        /*0010*/ 	.word	index@(triton_poi_fused__native_batch_norm_legit_no_training_relu_0)
        /*0014*/ 	.word	0x00000000


	//----- nvinfo : EIATTR_FRAME_SIZE
	.align		4
.L_5:
        /*0018*/ 	.byte	0x04, 0x11
        /*001a*/ 	.short	(.L_7 - .L_6)
	.align		4
.L_6:
        /*001c*/ 	.word	index@(triton_poi_fused__native_batch_norm_legit_no_training_relu_0)
        /*0020*/ 	.word	0x00000000


	//----- nvinfo : EIATTR_MIN_STACK_SIZE
	.align		4
.L_7:
        /*0024*/ 	.byte	0x04, 0x12
        /*0026*/ 	.short	(.L_9 - .L_8)
	.align		4
.L_8:
        /*0028*/ 	.word	index@(triton_poi_fused__native_batch_norm_legit_no_training_relu_0)
        /*002c*/ 	.word	0x00000000
.L_9:


//--------------------- .nv.info.triton_poi_fused__native_batch_norm_legit_no_training_relu_0 --------------------------
	.section	.nv.info.triton_poi_fused__native_batch_norm_legit_no_training_relu_0,"",@"SHT_CUDA_INFO"
	.sectionflags	@""
	.align	4


	//----- nvinfo : EIATTR_CUDA_API_VERSION
	.align		4
        /*0000*/ 	.byte	0x04, 0x37
        /*0002*/ 	.short	(.L_11 - .L_10)
.L_10:
        /*0004*/ 	.word	0x0000007c


	//----- nvinfo : EIATTR_KPARAM_INFO
	.align		4
.L_11:
        /*0008*/ 	.byte	0x04, 0x17
        /*000a*/ 	.short	(.L_13 - .L_12)
.L_12:
        /*000c*/ 	.word	0x00000000
        /*0010*/ 	.short	0x0006
        /*0012*/ 	.short	0x0030
        /*0014*/ 	.byte	0x00, 0xf0, 0x11, 0x00


	//----- nvinfo : EIATTR_KPARAM_INFO
	.align		4
.L_13:
        /*0018*/ 	.byte	0x04, 0x17
        /*001a*/ 	.short	(.L_15 - .L_14)
.L_14:
        /*001c*/ 	.word	0x00000000
        /*0020*/ 	.short	0x0005
        /*0022*/ 	.short	0x0028
        /*0024*/ 	.byte	0x00, 0xf4, 0x21, 0x00


	//----- nvinfo : EIATTR_KPARAM_INFO
	.align		4
.L_15:
        /*0028*/ 	.byte	0x04, 0x17
        /*002a*/ 	.short	(.L_17 - .L_16)
.L_16:
        /*002c*/ 	.word	0x00000000
        /*0030*/ 	.short	0x0004
        /*0032*/ 	.short	0x0020
        /*0034*/ 	.byte	0x00, 0xf4, 0x21, 0x00


	//----- nvinfo : EIATTR_KPARAM_INFO
	.align		4
.L_17:
        /*0038*/ 	.byte	0x04, 0x17
        /*003a*/ 	.short	(.L_19 - .L_18)
.L_18:
        /*003c*/ 	.word	0x00000000
        /*0040*/ 	.short	0x0003
        /*0042*/ 	.short	0x0018
        /*0044*/ 	.byte	0x00, 0xf4, 0x21, 0x00


	//----- nvinfo : EIATTR_KPARAM_INFO
	.align		4
.L_19:
        /*0048*/ 	.byte	0x04, 0x17
        /*004a*/ 	.short	(.L_21 - .L_20)
.L_20:
        /*004c*/ 	.word	0x00000000
        /*0050*/ 	.short	0x0002
        /*0052*/ 	.short	0x0010
        /*0054*/ 	.byte	0x00, 0xf4, 0x21, 0x00


	//----- nvinfo : EIATTR_KPARAM_INFO
	.align		4
.L_21:
        /*0058*/ 	.byte	0x04, 0x17
        /*005a*/ 	.short	(.L_23 - .L_22)
.L_22:
        /*005c*/ 	.word	0x00000000
        /*0060*/ 	.short	0x0001
        /*0062*/ 	.short	0x0008
        /*0064*/ 	.byte	0x00, 0xf4, 0x21, 0x00


	//----- nvinfo : EIATTR_KPARAM_INFO
	.align		4
.L_23:
        /*0068*/ 	.byte	0x04, 0x17
        /*006a*/ 	.short	(.L_25 - .L_24)
.L_24:
        /*006c*/ 	.word	0x00000000
        /*0070*/ 	.short	0x0000
        /*0072*/ 	.short	0x0000
        /*0074*/ 	.byte	0x00, 0xf4, 0x21, 0x00


	//----- nvinfo : EIATTR_SPARSE_MMA_MASK
	.align		4
.L_25:
        /*0078*/ 	.byte	0x03, 0x50
        /*007a*/ 	.short	0x0000


	//----- nvinfo : EIATTR_MAXREG_COUNT
	.align		4
        /*007c*/ 	.byte	0x03, 0x1b
        /*007e*/ 	.short	0x00ff


	//----- nvinfo : EIATTR_EXIT_INSTR_OFFSETS
	.align		4
        /*0080*/ 	.byte	0x04, 0x1c
        /*0082*/ 	.short	(.L_27 - .L_26)


	//   ....[0]....
.L_26:
        /*0084*/ 	.word	0x000003a0


	//----- nvinfo : EIATTR_REQNTID
	.align		4
.L_27:
        /*0088*/ 	.byte	0x04, 0x10
        /*008a*/ 	.short	(.L_29 - .L_28)
.L_28:
        /*008c*/ 	.word	0x00000100
        /*0090*/ 	.word	0x00000001
        /*0094*/ 	.word	0x00000001


	//----- nvinfo : EIATTR_CBANK_PARAM_SIZE
	.align		4
.L_29:
        /*0098*/ 	.byte	0x03, 0x19
        /*009a*/ 	.short	0x0034


	//----- nvinfo : EIATTR_PARAM_CBANK
	.align		4
        /*009c*/ 	.byte	0x04, 0x0a
        /*009e*/ 	.short	(.L_31 - .L_30)
	.align		4
.L_30:
        /*00a0*/ 	.word	index@(.nv.constant0.triton_poi_fused__native_batch_norm_legit_no_training_relu_0)
        /*00a4*/ 	.short	0x0210
        /*00a6*/ 	.short	0x0034


	//----- nvinfo : EIATTR_SW_WAR
	.align		4
.L_31:
        /*00a8*/ 	.byte	0x04, 0x36
        /*00aa*/ 	.short	(.L_33 - .L_32)
.L_32:
        /*00ac*/ 	.word	0x00000008
.L_33:


//--------------------- .nv.callgraph             --------------------------
	.section	.nv.callgraph,"",@"SHT_CUDA_CALLGRAPH"
	.align	4
	.sectionentsize	8
	.align		4
        /*0000*/ 	.word	0x00000000
	.align		4
        /*0004*/ 	.word	0xffffffff
	.align		4
        /*0008*/ 	.word	0x00000000
	.align		4
        /*000c*/ 	.word	0xfffffffe
	.align		4
        /*0010*/ 	.word	0x00000000
	.align		4
        /*0014*/ 	.word	0xfffffffd
	.align		4
        /*0018*/ 	.word	0x00000000
	.align		4
        /*001c*/ 	.word	0xfffffffc


//--------------------- .nv.constant4             --------------------------
	.section	.nv.constant4,"a",@progbits
	.align	8
	.align		8
.nv.constant4:
        /*0000*/ 	.dword	_$_str
	.align		8
        /*0008*/ 	.dword	_$_str_$_2


//--------------------- .text.triton_poi_fused__native_batch_norm_legit_no_training_relu_0 --------------------------
	.section	.text.triton_poi_fused__native_batch_norm_legit_no_training_relu_0,"ax",@progbits
	.align	128
        .global         triton_poi_fused__native_batch_norm_legit_no_training_relu_0
        .type           triton_poi_fused__native_batch_norm_legit_no_training_relu_0,@function
        .size           triton_poi_fused__native_batch_norm_legit_no_training_relu_0,(.L_x_1 - triton_poi_fused__native_batch_norm_legit_no_training_relu_0)
        .other          triton_poi_fused__native_batch_norm_legit_no_training_relu_0,@"STO_CUDA_ENTRY STV_DEFAULT"
triton_poi_fused__native_batch_norm_legit_no_training_relu_0:
.text.triton_poi_fused__native_batch_norm_legit_no_training_relu_0:
[----:B------:R-:W-:Y:S01]  /*0000*/  LDC R1, c[0x0][0x28] ;  /* 0x00000a00ff017b82 */ /* 0x000fe20000000800 */
[----:B------:R-:W1:Y:S07]  /*0010*/  S2R R0, SR_TID.X ;  /* 0x0000000000007919 */ /* 0x000e6e0000002100 */
[----:B------:R-:W2:Y:S01]  /*0020*/  LDC.64 R6, c[0x0][0x220] ;  /* 0x00008800ff067b82 */ /* 0x000ea20000000a00 */
[----:B------:R-:W-:Y:S01]  /*0030*/  ULDC.64 UR4, c[0x0][0x208] ;  /* 0x0000820000047ab9 */ /* 0x000fe20000000a00 */
[----:B------:R-:W3:Y:S06]  /*0040*/  S2R R5, SR_CTAID.X ;  /* 0x0000000000057919 */ /* 0x000eec0000002500 */
[----:B------:R-:W4:Y:S08]  /*0050*/  LDC.64 R8, c[0x0][0x228] ;  /* 0x00008a00ff087b82 */ /* 0x000f300000000a00 */
[----:B------:R-:W5:Y:S01]  /*0060*/  LDC.64 R10, c[0x0][0x230] ;  /* 0x00008c00ff0a7b82 */ /* 0x000f620000000a00 */
[----:B-1----:R-:W-:Y:S01]  /*0070*/  IMAD.SHL.U32 R0, R0, 0x2, RZ ;  /* 0x0000000200007824 */ /* 0x002fe200078e00ff */
[----:B---3--:R-:W-:-:S04]  /*0080*/  SHF.R.S32.HI R3, RZ, 0x16, R5 ;  /* 0x00000016ff037819 */ /* 0x008fc80000011405 */
[----:B------:R-:W-:Y:S02]  /*0090*/  LOP3.LUT R0, R0, 0x1fe, RZ, 0xc0, !PT ;  /* 0x000001fe00007812 */ /* 0x000fe400078ec0ff */
[----:B------:R-:W-:Y:S02]  /*00a0*/  SGXT R3, R3, 0x1 ;  /* 0x000000010303781a */ /* 0x000fe40000000200 */
[----:B------:R-:W-:Y:S02]  /*00b0*/  LEA R0, R5, R0, 0x9 ;  /* 0x0000000005007211 */ /* 0x000fe400078e48ff */
[----:B------:R-:W1:Y:S02]  /*00c0*/  LDC.64 R4, c[0x0][0x218] ;  /* 0x00008600ff047b82 */ /* 0x000e640000000a00 */
[----:B------:R-:W-:-:S04]  /*00d0*/  LEA.HI R3, R3, R0, RZ, 0x12 ;  /* 0x0000000003037211 */ /* 0x000fc800078f90ff */
[----:B------:R-:W-:-:S04]  /*00e0*/  SHF.R.S32.HI R3, RZ, 0x12, R3 ;  /* 0x00000012ff037819 */ /* 0x000fc80000011403 */
[----:B------:R-:W-:-:S04]  /*00f0*/  SHF.R.S32.HI R2, RZ, 0xf, R3 ;  /* 0x0000000fff027819 */ /* 0x000fc80000011403 */
[----:B------:R-:W-:-:S04]  /*0100*/  LOP3.LUT R2, R2, 0xffff, RZ, 0xc0, !PT ;  /* 0x0000ffff02027812 */ /* 0x000fc800078ec0ff */
[----:B------:R-:W-:-:S04]  /*0110*/  LEA.HI R2, R2, R3, RZ, 0x15 ;  /* 0x0000000302027211 */ /* 0x000fc800078fa8ff */
[----:B------:R-:W-:-:S05]  /*0120*/  LOP3.LUT R2, R2, 0xffe0, RZ, 0xc0, !PT ;  /* 0x0000ffe002027812 */ /* 0x000fca00078ec0ff */
[----:B------:R-:W-:-:S05]  /*0130*/  IMAD.MOV R2, RZ, RZ, -R2 ;  /* 0x000000ffff027224 */ /* 0x000fca00078e0a02 */
[----:B------:R-:W-:-:S04]  /*0140*/  PRMT R2, R2, 0x7710, RZ ;  /* 0x0000771002027816 */ /* 0x000fc800000000ff */
[----:B------:R-:W-:-:S04]  /*0150*/  IADD3 R3, R3, R2, RZ ;  /* 0x0000000203037210 */ /* 0x000fc80007ffe0ff */
[----:B------:R-:W-:Y:S02]  /*0160*/  PRMT R13, R3, 0x9910, RZ ;  /* 0x00009910030d7816 */ /* 0x000fe400000000ff */
[----:B------:R-:W3:Y:S03]  /*0170*/  LDC.64 R2, c[0x0][0x210] ;  /* 0x00008400ff027b82 */ /* 0x000ee60000000a00 */
[----:B--2---:R-:W-:-:S06]  /*0180*/  IMAD.WIDE R6, R13, 0x4, R6 ;  /* 0x000000040d067825 */ /* 0x004fcc00078e0206 */
[----:B------:R-:W2:Y:S01]  /*0190*/  LDG.E.EL R6, desc[UR4][R6.64] ;  /* 0x0000000406067981 */ /* 0x000ea2000c2e1900 */
[----:B-1----:R-:W-:-:S05]  /*01a0*/  IMAD.WIDE R4, R13, 0x4, R4 ;  /* 0x000000040d047825 */ /* 0x002fca00078e0204 */
[----:B------:R1:W2:Y:S01]  /*01b0*/  LDG.E.EL R12, desc[UR4][R4.64] ;  /* 0x00000004040c7981 */ /* 0x0002a2000c2e1900 */
[----:B---3--:R-:W-:Y:S01]  /*01c0*/  IMAD.WIDE R2, R0, 0x4, R2 ;  /* 0x0000000400027825 */ /* 0x008fe200078e0202 */
[----:B-1----:R-:W1:Y:S05]  /*01d0*/  LDC.64 R4, c[0x0][0x238] ;  /* 0x00008e00ff047b82 */ /* 0x002e6a0000000a00 */
[----:B------:R-:W3:Y:S01]  /*01e0*/  LDG.E.64 R2, desc[UR4][R2.64] ;  /* 0x0000000402027981 */ /* 0x000ee2000c1e1b00 */
[----:B----4-:R-:W-:-:S04]  /*01f0*/  IMAD.WIDE R8, R13, 0x4, R8 ;  /* 0x000000040d087825 */ /* 0x010fc800078e0208 */
[----:B-----5:R-:W-:Y:S02]  /*0200*/  IMAD.WIDE R10, R13, 0x4, R10 ;  /* 0x000000040d0a7825 */ /* 0x020fe400078e020a */
[----:B------:R-:W4:Y:S04]  /*0210*/  LDG.E.EL R8, desc[UR4][R8.64] ;  /* 0x0000000408087981 */ /* 0x000f28000c2e1900 */
[----:B------:R-:W4:Y:S01]  /*0220*/  LDG.E.EL R11, desc[UR4][R10.64] ;  /* 0x000000040a0b7981 */ /* 0x000f22000c2e1900 */
[----:B------:R-:W-:Y:S02]  /*0230*/  IMAD.MOV.U32 R14, RZ, RZ, 0x3e800000 ;  /* 0x3e800000ff0e7424 */ /* 0x000fe400078e00ff */
[----:B-1----:R-:W-:-:S04]  /*0240*/  IMAD.WIDE R4, R0, 0x4, R4 ;  /* 0x0000000400047825 */ /* 0x002fc800078e0204 */
[----:B--2---:R-:W-:-:S04]  /*0250*/  FADD R6, R6, 9.9999997473787516356e-06 ;  /* 0x3727c5ac06067421 */ /* 0x004fc80000000000 */
[----:B------:R-:W1:Y:S02]  /*0260*/  MUFU.SQRT R7, R6 ;  /* 0x0000000600077308 */ /* 0x000e640000002000 */
[C---:B-1----:R-:W-:Y:S02]  /*0270*/  FSETP.GT.AND P0, PT, R7.reuse, 8.50705917302346158658e+37, PT ;  /* 0x7e8000000700780b */ /* 0x042fe40003f04000 */
[----:B------:R-:W-:-:S11]  /*0280*/  FSETP.GEU.AND P1, PT, R7, 1.175494350822287508e-38, PT ;  /* 0x008000000700780b */ /* 0x000fd60003f2e000 */
[----:B------:R-:W-:-:S04]  /*0290*/  @P0 FMUL R7, R7, 0.25 ;  /* 0x3e80000007070820 */ /* 0x000fc80000400000 */
[----:B------:R-:W-:-:S06]  /*02a0*/  @!P1 FMUL R7, R7, 16777216 ;  /* 0x4b80000007079820 */ /* 0x000fcc0000400000 */
[----:B------:R-:W1:Y:S01]  /*02b0*/  MUFU.RCP R7, R7 ;  /* 0x0000000700077308 */ /* 0x000e620000001000 */
[----:B------:R-:W-:Y:S01]  /*02c0*/  FSEL R14, R14, 1, P0 ;  /* 0x3f8000000e0e7808 */ /* 0x000fe20000000000 */
[----:B---3--:R-:W-:-:S04]  /*02d0*/  FADD R2, R2, -R12 ;  /* 0x8000000c02027221 */ /* 0x008fc80000000000 */
[----:B------:R-:W-:Y:S01]  /*02e0*/  @!P1 FMUL R14, R14, 16777216 ;  /* 0x4b8000000e0e9820 */ /* 0x000fe20000400000 */
[----:B------:R-:W-:-:S03]  /*02f0*/  FADD R3, R3, -R12 ;  /* 0x8000000c03037221 */ /* 0x000fc60000000000 */
[----:B-1----:R-:W-:-:S04]  /*0300*/  FMUL R14, R7, R14 ;  /* 0x0000000e070e7220 */ /* 0x002fc80000400000 */
[-C--:B------:R-:W-:Y:S01]  /*0310*/  FMUL R2, R2, R14.reuse ;  /* 0x0000000e02027220 */ /* 0x080fe20000400000 */
[----:B------:R-:W-:-:S03]  /*0320*/  FMUL R14, R3, R14 ;  /* 0x0000000e030e7220 */ /* 0x000fc60000400000 */
[C-C-:B----4-:R-:W-:Y:S01]  /*0330*/  FFMA R2, R8.reuse, R2, R11.reuse ;  /* 0x0000000208027223 */ /* 0x150fe2000000000b */
[----:B------:R-:W-:-:S04]  /*0340*/  FFMA R14, R8, R14, R11 ;  /* 0x0000000e080e7223 */ /* 0x000fc8000000000b */
[----:B------:R-:W-:Y:S02]  /*0350*/  FSETP.GEU.AND P0, PT, R2, RZ, PT ;  /* 0x000000ff0200720b */ /* 0x000fe40003f0e000 */
[----:B------:R-:W-:Y:S02]  /*0360*/  FSETP.GEU.AND P1, PT, R14, RZ, PT ;  /* 0x000000ff0e00720b */ /* 0x000fe40003f2e000 */
[----:B------:R-:W-:Y:S02]  /*0370*/  FSEL R2, R2, RZ, P0 ;  /* 0x000000ff02027208 */ /* 0x000fe40000000000 */
[----:B------:R-:W-:-:S05]  /*0380*/  FSEL R3, R14, RZ, P1 ;  /* 0x000000ff0e037208 */ /* 0x000fca0000800000 */
[----:B------:R-:W-:Y:S01]  /*0390*/  STG.E.64 desc[UR4][R4.64], R2 ;  /* 0x0000000204007986 */ /* 0x000fe2000c101b04 */
[----:B------:R-:W-:Y:S05]  /*03a0*/  EXIT ;  /* 0x000000000000794d */ /* 0x000fea0003800000 */
.L_x_0:
[----:B------:R-:W-:-:S00]  /*03b0*/  BRA `(.L_x_0) ;  /* 0xfffffffc00fc7947 */ /* 0x000fc0000383ffff */
[----:B------:R-:W-:-:S00]  /*03c0*/  NOP ;  /* 0x0000000000007918 */ /* 0x000fc00000000000 */
        /* <DEDUP_REMOVED lines=11> */
.L_x_1:


//--------------------- .nv.global.init           --------------------------
	.section	.nv.global.init,"aw",@progbits
.nv.global.init:
	.type		_$_str,@object
	.size		_$_str,(_$_str_$_2 - _$_str)
_$_str:
        /*0000*/ 	.byte	0x5f, 0x5f, 0x43, 0x55, 0x44, 0x41, 0x5f, 0x46, 0x54, 0x5a, 0x00
	.type		_$_str_$_2,@object
	.size		_$_str_$_2,(.L_1 - _$_str_$_2)
_$_str_$_2:
        /*000b*/ 	.byte	0x5f, 0x5f, 0x43, 0x55, 0x44, 0x41, 0x5f, 0x50, 0x52, 0x45, 0x43, 0x5f, 0x53, 0x51, 0x52, 0x54
        /*001b*/ 	.byte	0x00
.L_1:


//--------------------- .nv.constant0.triton_poi_fused__native_batch_norm_legit_no_training_relu_0 --------------------------
	.section	.nv.constant0.triton_poi_fused__native_batch_norm_legit_no_training_relu_0,"a",@progbits
	.sectionflags	@""
	.align	4
.nv.constant0.triton_poi_fused__native_batch_norm_legit_no_training_relu_0:
	.zero		580
